//
// Generated by NVIDIA NVVM Compiler
//
// Compiler Build ID: CL-36424714
// Cuda compilation tools, release 13.0, V13.0.88
// Based on NVVM 20.0.0
//

.version 9.0
.target sm_100
.address_size 64

	// .globl	_Z10multKernelPfS_S_ii
.extern .shared .align 16 .b8 Ads_Bds[];

.visible .entry _Z10multKernelPfS_S_ii(
	.param .u64 .ptr .align 1 _Z10multKernelPfS_S_ii_param_0,
	.param .u64 .ptr .align 1 _Z10multKernelPfS_S_ii_param_1,
	.param .u64 .ptr .align 1 _Z10multKernelPfS_S_ii_param_2,
	.param .u32 _Z10multKernelPfS_S_ii_param_3,
	.param .u32 _Z10multKernelPfS_S_ii_param_4
)
{
	.reg .pred 	%p<11>;
	.reg .b32 	%r<95>;
	.reg .b32 	%f<73>;
	.reg .b64 	%rd<13>;

	ld.param.u64 	%rd3, [_Z10multKernelPfS_S_ii_param_0];
	ld.param.u64 	%rd4, [_Z10multKernelPfS_S_ii_param_1];
	ld.param.u64 	%rd5, [_Z10multKernelPfS_S_ii_param_2];
	ld.param.u32 	%r32, [_Z10multKernelPfS_S_ii_param_3];
	ld.param.u32 	%r31, [_Z10multKernelPfS_S_ii_param_4];
	mov.u32 	%r33, %ctaid.x;
	mov.u32 	%r34, %ctaid.y;
	mov.u32 	%r1, %tid.x;
	mov.u32 	%r2, %tid.y;
	mad.lo.s32 	%r35, %r31, %r34, %r2;
	mad.lo.s32 	%r3, %r31, %r33, %r1;
	mul.lo.s32 	%r4, %r35, %r32;
	div.s32 	%r5, %r32, %r31;
	setp.lt.s32 	%p1, %r5, 1;
	mov.f32 	%f71, 0f00000000;
	@%p1 bra 	$L__BB0_15;
	mul.lo.s32 	%r37, %r31, %r31;
	shl.b32 	%r38, %r37, 2;
	mov.u32 	%r39, Ads_Bds;
	add.s32 	%r6, %r39, %r38;
	mul.lo.s32 	%r7, %r31, %r2;
	add.s32 	%r8, %r3, %r2;
	and.b32  	%r9, %r31, 7;
	and.b32  	%r10, %r31, 3;
	and.b32  	%r11, %r31, 2147483640;
	and.b32  	%r12, %r31, 1;
	neg.s32 	%r13, %r11;
	shl.b32 	%r40, %r1, 2;
	add.s32 	%r41, %r38, %r40;
	add.s32 	%r14, %r39, %r41;
	shl.b32 	%r15, %r31, 5;
	shl.b32 	%r42, %r7, 2;
	add.s32 	%r43, %r42, %r39;
	add.s32 	%r16, %r43, 16;
	shl.b32 	%r17, %r31, 2;
	cvta.to.global.u64 	%rd1, %rd3;
	cvta.to.global.u64 	%rd2, %rd4;
	mov.f32 	%f71, 0f00000000;
	mov.b32 	%r88, 0;
$L__BB0_2:
	setp.lt.s32 	%p2, %r31, 1;
	mul.lo.s32 	%r44, %r88, %r31;
	add.s32 	%r45, %r4, %r1;
	add.s32 	%r46, %r45, %r44;
	mul.wide.s32 	%rd6, %r46, 4;
	add.s64 	%rd7, %rd1, %rd6;
	ld.global.f32 	%f17, [%rd7];
	add.s32 	%r47, %r7, %r1;
	shl.b32 	%r48, %r47, 2;
	mov.u32 	%r49, Ads_Bds;
	add.s32 	%r50, %r49, %r48;
	st.shared.f32 	[%r50], %f17;
	add.s32 	%r51, %r8, %r44;
	mul.wide.s32 	%rd8, %r51, 4;
	add.s64 	%rd9, %rd2, %rd8;
	ld.global.f32 	%f18, [%rd9];
	add.s32 	%r52, %r6, %r48;
	st.shared.f32 	[%r52], %f18;
	bar.sync 	0;
	@%p2 bra 	$L__BB0_14;
	setp.lt.u32 	%p3, %r31, 8;
	mov.b32 	%r93, 0;
	@%p3 bra 	$L__BB0_6;
	mov.u32 	%r89, %r16;
	mov.u32 	%r90, %r14;
	mov.u32 	%r91, %r13;
$L__BB0_5:
	.pragma "nounroll";
	ld.shared.f32 	%f20, [%r89+-16];
	ld.shared.f32 	%f21, [%r90];
	fma.rn.f32 	%f22, %f20, %f21, %f71;
	ld.shared.f32 	%f23, [%r89+-12];
	add.s32 	%r54, %r90, %r17;
	ld.shared.f32 	%f24, [%r54];
	fma.rn.f32 	%f25, %f23, %f24, %f22;
	ld.shared.f32 	%f26, [%r89+-8];
	add.s32 	%r55, %r54, %r17;
	ld.shared.f32 	%f27, [%r55];
	fma.rn.f32 	%f28, %f26, %f27, %f25;
	ld.shared.f32 	%f29, [%r89+-4];
	add.s32 	%r56, %r55, %r17;
	ld.shared.f32 	%f30, [%r56];
	fma.rn.f32 	%f31, %f29, %f30, %f28;
	ld.shared.f32 	%f32, [%r89];
	add.s32 	%r57, %r56, %r17;
	ld.shared.f32 	%f33, [%r57];
	fma.rn.f32 	%f34, %f32, %f33, %f31;
	ld.shared.f32 	%f35, [%r89+4];
	add.s32 	%r58, %r57, %r17;
	ld.shared.f32 	%f36, [%r58];
	fma.rn.f32 	%f37, %f35, %f36, %f34;
	ld.shared.f32 	%f38, [%r89+8];
	add.s32 	%r59, %r58, %r17;
	ld.shared.f32 	%f39, [%r59];
	fma.rn.f32 	%f40, %f38, %f39, %f37;
	ld.shared.f32 	%f41, [%r89+12];
	add.s32 	%r60, %r59, %r17;
	ld.shared.f32 	%f42, [%r60];
	fma.rn.f32 	%f71, %f41, %f42, %f40;
	add.s32 	%r91, %r91, 8;
	add.s32 	%r90, %r90, %r15;
	add.s32 	%r89, %r89, 32;
	setp.ne.s32 	%p4, %r91, 0;
	mov.u32 	%r93, %r11;
	@%p4 bra 	$L__BB0_5;
$L__BB0_6:
	setp.eq.s32 	%p5, %r9, 0;
	@%p5 bra 	$L__BB0_14;
	add.s32 	%r61, %r9, -1;
	setp.lt.u32 	%p6, %r61, 3;
	@%p6 bra 	$L__BB0_9;
	add.s32 	%r62, %r93, %r7;
	shl.b32 	%r63, %r62, 2;
	mov.u32 	%r64, Ads_Bds;
	add.s32 	%r65, %r64, %r63;
	ld.shared.f32 	%f44, [%r65];
	mad.lo.s32 	%r66, %r93, %r31, %r1;
	shl.b32 	%r67, %r66, 2;
	add.s32 	%r68, %r6, %r67;
	ld.shared.f32 	%f45, [%r68];
	fma.rn.f32 	%f46, %f44, %f45, %f71;
	ld.shared.f32 	%f47, [%r65+4];
	add.s32 	%r69, %r68, %r17;
	ld.shared.f32 	%f48, [%r69];
	fma.rn.f32 	%f49, %f47, %f48, %f46;
	ld.shared.f32 	%f50, [%r65+8];
	add.s32 	%r70, %r69, %r17;
	ld.shared.f32 	%f51, [%r70];
	fma.rn.f32 	%f52, %f50, %f51, %f49;
	ld.shared.f32 	%f53, [%r65+12];
	add.s32 	%r71, %r70, %r17;
	ld.shared.f32 	%f54, [%r71];
	fma.rn.f32 	%f71, %f53, %f54, %f52;
	add.s32 	%r93, %r93, 4;
$L__BB0_9:
	setp.eq.s32 	%p7, %r10, 0;
	@%p7 bra 	$L__BB0_14;
	setp.eq.s32 	%p8, %r10, 1;
	@%p8 bra 	$L__BB0_12;
	add.s32 	%r72, %r93, %r7;
	shl.b32 	%r73, %r72, 2;
	mov.u32 	%r74, Ads_Bds;
	add.s32 	%r75, %r74, %r73;
	ld.shared.f32 	%f56, [%r75];
	mad.lo.s32 	%r76, %r93, %r31, %r1;
	shl.b32 	%r77, %r76, 2;
	add.s32 	%r78, %r6, %r77;
	ld.shared.f32 	%f57, [%r78];
	fma.rn.f32 	%f58, %f56, %f57, %f71;
	ld.shared.f32 	%f59, [%r75+4];
	add.s32 	%r79, %r78, %r17;
	ld.shared.f32 	%f60, [%r79];
	fma.rn.f32 	%f71, %f59, %f60, %f58;
	add.s32 	%r93, %r93, 2;
$L__BB0_12:
	setp.eq.s32 	%p9, %r12, 0;
	@%p9 bra 	$L__BB0_14;
	add.s32 	%r80, %r93, %r7;
	shl.b32 	%r81, %r80, 2;
	mov.u32 	%r82, Ads_Bds;
	add.s32 	%r83, %r82, %r81;
	ld.shared.f32 	%f61, [%r83];
	mad.lo.s32 	%r84, %r93, %r31, %r1;
	shl.b32 	%r85, %r84, 2;
	add.s32 	%r86, %r6, %r85;
	ld.shared.f32 	%f62, [%r86];
	fma.rn.f32 	%f71, %f61, %f62, %f71;
$L__BB0_14:
	bar.sync 	0;
	add.s32 	%r88, %r88, 1;
	setp.ne.s32 	%p10, %r88, %r5;
	@%p10 bra 	$L__BB0_2;
$L__BB0_15:
	cvta.to.global.u64 	%rd10, %rd5;
	add.s32 	%r87, %r4, %r3;
	mul.wide.s32 	%rd11, %r87, 4;
	add.s64 	%rd12, %rd10, %rd11;
	st.global.f32 	[%rd12], %f71;
	ret;

}


// ===== COMPILED SASS (sm_100) =====

	.target	sm_100

	.elftype	@"ET_EXEC"


//--------------------- .note.nv.tkinfo           --------------------------
	.section	.note.nv.tkinfo,"",@"SHT_NOTE"
	.sectionflags	@"SHF_NOTE_NV_TKINFO"
	.tkinfo
        /*0018*/ 	.word	0x00000002
        /*0030*/ 	.string	""
        /*0030*/ 	.string	"ptxas"
        /*0030*/ 	.string	"Cuda compilation tools, release 13.0, V13.0.88"
        /*0030*/ 	.string	"Build cuda_13.0.r13.0/compiler.36424714_0"
        /*0030*/ 	.string	"-arch sm_100 -m 64 "



//--------------------- .note.nv.cuinfo           --------------------------
	.section	.note.nv.cuinfo,"",@"SHT_NOTE"
	.sectionflags	@"SHF_NOTE_NV_CUINFO"
        /*0018*/ 	.short	0x0002
        /*001a*/ 	.short	0x0064
        /*001c*/ 	.short	0x0082
	.zero		2


//--------------------- .nv.info                  --------------------------
	.section	.nv.info,"",@"SHT_CUDA_INFO"
	.align	4


	//----- nvinfo : EIATTR_REGCOUNT
	.align		4
        /*0000*/ 	.byte	0x04, 0x2f
        /*0002*/ 	.short	(.L_1 - .L_0)
	.align		4
.L_0:
        /*0004*/ 	.word	index@(_Z10multKernelPfS_S_ii)
        /*0008*/ 	.word	0x00000020


	//----- nvinfo : EIATTR_FRAME_SIZE
	.align		4
.L_1:
        /*000c*/ 	.byte	0x04, 0x11
        /*000e*/ 	.short	(.L_3 - .L_2)
	.align		4
.L_2:
        /*0010*/ 	.word	index@(_Z10multKernelPfS_S_ii)
        /*0014*/ 	.word	0x00000000


	//----- nvinfo : EIATTR_MIN_STACK_SIZE
	.align		4
.L_3:
        /*0018*/ 	.byte	0x04, 0x12
        /*001a*/ 	.short	(.L_5 - .L_4)
	.align		4
.L_4:
        /*001c*/ 	.word	index@(_Z10multKernelPfS_S_ii)
        /*0020*/ 	.word	0x00000000
.L_5:


//--------------------- .nv.compat                --------------------------
	.section	.nv.compat,"",@"SHT_CUDA_COMPAT_INFO"
	.align	4
        /*0000*/ 	.byte	0x02, 0x09, 0x00, 0x00, 0x02, 0x02, 0x01, 0x00, 0x02, 0x05, 0x05, 0x00, 0x03, 0x07, 0x01, 0x01
        /*0010*/ 	.byte	0x02, 0x03, 0x00, 0x00, 0x02, 0x06, 0x01, 0x00, 0x04, 0x0b, 0x08, 0x00, 0x09, 0x00, 0x00, 0x00
        /*0020*/ 	.byte	0x00, 0x00, 0x00, 0x00


//--------------------- .nv.info._Z10multKernelPfS_S_ii --------------------------
	.section	.nv.info._Z10multKernelPfS_S_ii,"",@"SHT_CUDA_INFO"
	.sectionflags	@""
	.align	4


	//----- nvinfo : EIATTR_CUDA_API_VERSION
	.align		4
        /*0000*/ 	.byte	0x04, 0x37
        /*0002*/ 	.short	(.L_7 - .L_6)
.L_6:
        /*0004*/ 	.word	0x00000082


	//----- nvinfo : EIATTR_KPARAM_INFO
	.align		4
.L_7:
        /*0008*/ 	.byte	0x04, 0x17
        /*000a*/ 	.short	(.L_9 - .L_8)
.L_8:
        /*000c*/ 	.word	0x00000000
        /*0010*/ 	.short	0x0004
        /*0012*/ 	.short	0x001c
        /*0014*/ 	.byte	0x00, 0xf0, 0x11, 0x00


	//----- nvinfo : EIATTR_KPARAM_INFO
	.align		4
.L_9:
        /*0018*/ 	.byte	0x04, 0x17
        /*001a*/ 	.short	(.L_11 - .L_10)
.L_10:
        /*001c*/ 	.word	0x00000000
        /*0020*/ 	.short	0x0003
        /*0022*/ 	.short	0x0018
        /*0024*/ 	.byte	0x00, 0xf0, 0x11, 0x00


	//----- nvinfo : EIATTR_KPARAM_INFO
	.align		4
.L_11:
        /*0028*/ 	.byte	0x04, 0x17
        /*002a*/ 	.short	(.L_13 - .L_12)
.L_12:
        /*002c*/ 	.word	0x00000000
        /*0030*/ 	.short	0x0002
        /*0032*/ 	.short	0x0010
        /*0034*/ 	.byte	0x00, 0xf5, 0x21, 0x00


	//----- nvinfo : EIATTR_KPARAM_INFO
	.align		4
.L_13:
        /*0038*/ 	.byte	0x04, 0x17
        /*003a*/ 	.short	(.L_15 - .L_14)
.L_14:
        /*003c*/ 	.word	0x00000000
        /*0040*/ 	.short	0x0001
        /*0042*/ 	.short	0x0008
        /*0044*/ 	.byte	0x00, 0xf5, 0x21, 0x00


	//----- nvinfo : EIATTR_KPARAM_INFO
	.align		4
.L_15:
        /*0048*/ 	.byte	0x04, 0x17
        /*004a*/ 	.short	(.L_17 - .L_16)
.L_16:
        /*004c*/ 	.word	0x00000000
        /*0050*/ 	.short	0x0000
        /*0052*/ 	.short	0x0000
        /*0054*/ 	.byte	0x00, 0xf5, 0x21, 0x00


	//----- nvinfo : EIATTR_SPARSE_MMA_MASK
	.align		4
.L_17:
        /*0058*/ 	.byte	0x03, 0x50
        /*005a*/ 	.short	0x0000


	//----- nvinfo : EIATTR_MAXREG_COUNT
	.align		4
        /*005c*/ 	.byte	0x03, 0x1b
        /*005e*/ 	.short	0x00ff


	//----- nvinfo : EIATTR_NUM_BARRIERS
	.align		4
        /*0060*/ 	.byte	0x02, 0x4c
        /*0062*/ 	.byte	0x01
	.zero		1


	//----- nvinfo : EIATTR_MERCURY_ISA_VERSION
	.align		4
        /*0064*/ 	.byte	0x03, 0x5f
        /*0066*/ 	.short	0x0101


	//----- nvinfo : EIATTR_VRC_CTA_INIT_COUNT
	.align		4
        /*0068*/ 	.byte	0x02, 0x4a
	.zero		1
	.zero		1


	//----- nvinfo : EIATTR_EXIT_INSTR_OFFSETS
	.align		4
        /*006c*/ 	.byte	0x04, 0x1c
        /*006e*/ 	.short	(.L_19 - .L_18)


	//   ....[0]....
.L_18:
        /*0070*/ 	.word	0x00000af0


	//----- nvinfo : EIATTR_CBANK_PARAM_SIZE
	.align		4
.L_19:
        /*0074*/ 	.byte	0x03, 0x19
        /*0076*/ 	.short	0x0020


	//----- nvinfo : EIATTR_PARAM_CBANK
	.align		4
        /*0078*/ 	.byte	0x04, 0x0a
        /*007a*/ 	.short	(.L_21 - .L_20)
	.align		4
.L_20:
        /*007c*/ 	.word	index@(.nv.constant0._Z10multKernelPfS_S_ii)
        /*0080*/ 	.short	0x0380
        /*0082*/ 	.short	0x0020


	//----- nvinfo : EIATTR_SW_WAR
	.align		4
.L_21:
        /*0084*/ 	.byte	0x04, 0x36
        /*0086*/ 	.short	(.L_23 - .L_22)
.L_22:
        /*0088*/ 	.word	0x00000008
.L_23:


//--------------------- .nv.callgraph             --------------------------
	.section	.nv.callgraph,"",@"SHT_CUDA_CALLGRAPH"
	.align	4
	.sectionentsize	8
	.align		4
        /*0000*/ 	.word	0x00000000
	.align		4
        /*0004*/ 	.word	0xffffffff
	.align		4
        /*0008*/ 	.word	0x00000000
	.align		4
        /*000c*/ 	.word	0xfffffffe
	.align		4
        /*0010*/ 	.word	0x00000000
	.align		4
        /*0014*/ 	.word	0xfffffffd
	.align		4
        /*0018*/ 	.word	0x00000000
	.align		4
        /*001c*/ 	.word	0xfffffffc


//--------------------- .text._Z10multKernelPfS_S_ii --------------------------
	.section	.text._Z10multKernelPfS_S_ii,"ax",@progbits
	.align	128
        .global         _Z10multKernelPfS_S_ii
        .type           _Z10multKernelPfS_S_ii,@function
        .size           _Z10multKernelPfS_S_ii,(.L_x_8 - _Z10multKernelPfS_S_ii)
        .other          _Z10multKernelPfS_S_ii,@"STO_CUDA_ENTRY STV_DEFAULT"
_Z10multKernelPfS_S_ii:
.text._Z10multKernelPfS_S_ii:
[----:B------:R-:W-:Y:S08]  /*0000*/  LDC R1, c[0x0][0x37c] ;  /* 0x0000df00ff017b82 */ /* 0x000ff00000000800 */
[----:B------:R-:W0:Y:S01]  /*0010*/  LDC.64 R2, c[0x0][0x398] ;  /* 0x0000e600ff027b82 */ /* 0x000e220000000a00 */
[----:B------:R-:W1:Y:S01]  /*0020*/  S2R R14, SR_TID.Y ;  /* 0x00000000000e7919 */ /* 0x000e620000002200 */
[----:B------:R-:W2:Y:S01]  /*0030*/  LDCU.64 UR8, c[0x0][0x358] ;  /* 0x00006b00ff0877ac */ /* 0x000ea20008000a00 */
[----:B------:R-:W-:-:S05]  /*0040*/  MOV R18, RZ ;  /* 0x000000ff00127202 */ /* 0x000fca0000000f00 */
[----:B------:R-:W1:Y:S08]  /*0050*/  S2UR UR5, SR_CTAID.Y ;  /* 0x00000000000579c3 */ /* 0x000e700000002600 */
[----:B------:R-:W3:Y:S01]  /*0060*/  S2UR UR4, SR_CTAID.X ;  /* 0x00000000000479c3 */ /* 0x000ee20000002500 */
[----:B0-----:R-:W-:-:S04]  /*0070*/  IABS R7, R3 ;  /* 0x0000000300077213 */ /* 0x001fc80000000000 */
[----:B------:R-:W0:Y:S08]  /*0080*/  I2F.RP R0, R7 ;  /* 0x0000000700007306 */ /* 0x000e300000209400 */
[----:B0-----:R-:W0:Y:S02]  /*0090*/  MUFU.RCP R0, R0 ;  /* 0x0000000000007308 */ /* 0x001e240000001000 */
[----:B0-----:R-:W-:-:S06]  /*00a0*/  IADD3 R4, PT, PT, R0, 0xffffffe, RZ ;  /* 0x0ffffffe00047810 */ /* 0x001fcc0007ffe0ff */
[----:B------:R0:W4:Y:S02]  /*00b0*/  F2I.FTZ.U32.TRUNC.NTZ R5, R4 ;  /* 0x0000000400057305 */ /* 0x000124000021f000 */
[----:B0-----:R-:W-:Y:S02]  /*00c0*/  HFMA2 R4, -RZ, RZ, 0, 0 ;  /* 0x00000000ff047431 */ /* 0x001fe400000001ff */
[----:B----4-:R-:W-:-:S04]  /*00d0*/  IMAD.MOV R6, RZ, RZ, -R5 ;  /* 0x000000ffff067224 */ /* 0x010fc800078e0a05 */
[----:B------:R-:W-:Y:S01]  /*00e0*/  IMAD R9, R6, R7, RZ ;  /* 0x0000000706097224 */ /* 0x000fe200078e02ff */
[----:B------:R-:W-:-:S03]  /*00f0*/  IABS R6, R2 ;  /* 0x0000000200067213 */ /* 0x000fc60000000000 */
[----:B------:R-:W-:Y:S01]  /*0100*/  IMAD.HI.U32 R5, R5, R9, R4 ;  /* 0x0000000905057227 */ /* 0x000fe200078e0004 */
[----:B------:R-:W-:-:S03]  /*0110*/  LOP3.LUT R4, R2, R3, RZ, 0x3c, !PT ;  /* 0x0000000302047212 */ /* 0x000fc600078e3cff */
[----:B-1----:R-:W-:Y:S01]  /*0120*/  IMAD R9, R3, UR5, R14 ;  /* 0x0000000503097c24 */ /* 0x002fe2000f8e020e */
[----:B------:R-:W-:Y:S01]  /*0130*/  ISETP.GE.AND P1, PT, R4, RZ, PT ;  /* 0x000000ff0400720c */ /* 0x000fe20003f26270 */
[----:B------:R-:W-:-:S04]  /*0140*/  IMAD.HI.U32 R8, R5, R6, RZ ;  /* 0x0000000605087227 */ /* 0x000fc800078e00ff */
[----:B------:R-:W-:-:S04]  /*0150*/  IMAD.MOV R0, RZ, RZ, -R8 ;  /* 0x000000ffff007224 */ /* 0x000fc800078e0a08 */
[----:B------:R-:W-:-:S05]  /*0160*/  IMAD R0, R7, R0, R6 ;  /* 0x0000000007007224 */ /* 0x000fca00078e0206 */
[----:B------:R-:W-:-:S13]  /*0170*/  ISETP.GT.U32.AND P2, PT, R7, R0, PT ;  /* 0x000000000700720c */ /* 0x000fda0003f44070 */
[-C--:B------:R-:W-:Y:S01]  /*0180*/  @!P2 IADD3 R0, PT, PT, R0, -R7.reuse, RZ ;  /* 0x800000070000a210 */ /* 0x080fe20007ffe0ff */
[----:B------:R-:W-:Y:S01]  /*0190*/  @!P2 VIADD R8, R8, 0x1 ;  /* 0x000000010808a836 */ /* 0x000fe20000000000 */
[----:B------:R-:W-:Y:S02]  /*01a0*/  ISETP.NE.AND P2, PT, R3, RZ, PT ;  /* 0x000000ff0300720c */ /* 0x000fe40003f45270 */
[----:B------:R-:W-:Y:S02]  /*01b0*/  ISETP.GE.U32.AND P0, PT, R0, R7, PT ;  /* 0x000000070000720c */ /* 0x000fe40003f06070 */
[----:B------:R-:W3:Y:S11]  /*01c0*/  S2R R0, SR_TID.X ;  /* 0x0000000000007919 */ /* 0x000ef60000002100 */
[----:B------:R-:W-:-:S05]  /*01d0*/  @P0 IADD3 R8, PT, PT, R8, 0x1, RZ ;  /* 0x0000000108080810 */ /* 0x000fca0007ffe0ff */
[----:B------:R-:W-:Y:S01]  /*01e0*/  @!P1 IMAD.MOV R8, RZ, RZ, -R8 ;  /* 0x000000ffff089224 */ /* 0x000fe200078e0a08 */
[----:B------:R-:W-:-:S04]  /*01f0*/  @!P2 LOP3.LUT R8, RZ, R3, RZ, 0x33, !PT ;  /* 0x00000003ff08a212 */ /* 0x000fc800078e33ff */
[----:B------:R-:W-:Y:S01]  /*0200*/  ISETP.GE.AND P0, PT, R8, 0x1, PT ;  /* 0x000000010800780c */ /* 0x000fe20003f06270 */
[----:B---3--:R-:W-:-:S12]  /*0210*/  IMAD R10, R3, UR4, R0 ;  /* 0x00000004030a7c24 */ /* 0x008fd8000f8e0200 */
[----:B--2---:R-:W-:Y:S05]  /*0220*/  @!P0 BRA `(.L_x_0) ;  /* 0x0000000800208947 */ /* 0x004fea0003800000 */
[----:B------:R-:W0:Y:S01]  /*0230*/  S2UR UR5, SR_CgaCtaId ;  /* 0x00000000000579c3 */ /* 0x000e220000008800 */
[----:B------:R-:W-:Y:S01]  /*0240*/  UMOV UR4, 0x400 ;  /* 0x0000040000047882 */ /* 0x000fe20000000000 */
[CC--:B------:R-:W-:Y:S01]  /*0250*/  IMAD R2, R3.reuse, R3.reuse, RZ ;  /* 0x0000000303027224 */ /* 0x0c0fe200078e02ff */
[C---:B------:R-:W-:Y:S01]  /*0260*/  LOP3.LUT R12, R3.reuse, 0x7ffffff8, RZ, 0xc0, !PT ;  /* 0x7ffffff8030c7812 */ /* 0x040fe200078ec0ff */
[----:B------:R-:W-:Y:S01]  /*0270*/  IMAD R11, R14, R3, RZ ;  /* 0x000000030e0b7224 */ /* 0x000fe200078e02ff */
[C---:B------:R-:W-:Y:S01]  /*0280*/  LOP3.LUT R19, R3.reuse, 0x7, RZ, 0xc0, !PT ;  /* 0x0000000703137812 */ /* 0x040fe200078ec0ff */
[----:B------:R-:W-:Y:S01]  /*0290*/  IMAD.SHL.U32 R15, R2, 0x4, RZ ;  /* 0x00000004020f7824 */ /* 0x000fe200078e00ff */
[----:B------:R-:W-:Y:S01]  /*02a0*/  LOP3.LUT R20, R3, 0x3, RZ, 0xc0, !PT ;  /* 0x0000000303147812 */ /* 0x000fe200078ec0ff */
[----:B------:R-:W-:Y:S01]  /*02b0*/  IMAD.MOV.U32 R18, RZ, RZ, RZ ;  /* 0x000000ffff127224 */ /* 0x000fe200078e00ff */
[----:B------:R-:W-:Y:S01]  /*02c0*/  IADD3 R14, PT, PT, R10, R14, RZ ;  /* 0x0000000e0a0e7210 */ /* 0x000fe20007ffe0ff */
[----:B------:R-:W-:Y:S01]  /*02d0*/  IMAD.MOV R13, RZ, RZ, -R12 ;  /* 0x000000ffff0d7224 */ /* 0x000fe200078e0a0c */
[----:B------:R-:W-:Y:S01]  /*02e0*/  LEA R16, R0, R15, 0x2 ;  /* 0x0000000f00107211 */ /* 0x000fe200078e10ff */
[----:B0-----:R-:W-:-:S06]  /*02f0*/  ULEA UR4, UR5, UR4, 0x18 ;  /* 0x0000000405047291 */ /* 0x001fcc000f8ec0ff */
[----:B------:R-:W-:Y:S01]  /*0300*/  LEA R17, R11, UR4, 0x2 ;  /* 0x000000040b117c11 */ /* 0x000fe2000f8e10ff */
[----:B------:R-:W-:Y:S01]  /*0310*/  VIADD R16, R16, UR4 ;  /* 0x0000000410107c36 */ /* 0x000fe20008000000 */
[----:B------:R-:W-:Y:S01]  /*0320*/  IADD3 R15, PT, PT, R15, UR4, RZ ;  /* 0x000000040f0f7c10 */ /* 0x000fe2000fffe0ff */
[----:B------:R-:W-:Y:S01]  /*0330*/  UMOV UR4, URZ ;  /* 0x000000ff00047c82 */ /* 0x000fe20008000000 */
[----:B------:R-:W-:-:S07]  /*0340*/  IADD3 R17, PT, PT, R17, 0x10, RZ ;  /* 0x0000001011117810 */ /* 0x000fce0007ffe0ff */
.L_x_6:
[----:B0-----:R-:W0:Y:S08]  /*0350*/  LDC.64 R2, c[0x0][0x398] ;  /* 0x0000e600ff027b82 */ /* 0x001e300000000a00 */
[----:B------:R-:W1:Y:S08]  /*0360*/  LDC.64 R6, c[0x0][0x380] ;  /* 0x0000e000ff067b82 */ /* 0x000e700000000a00 */
[----:B------:R-:W2:Y:S01]  /*0370*/  LDC.64 R4, c[0x0][0x388] ;  /* 0x0000e200ff047b82 */ /* 0x000ea20000000a00 */
[----:B0-----:R-:W-:-:S02]  /*0380*/  IMAD R22, R9, R2, R0 ;  /* 0x0000000209167224 */ /* 0x001fc400078e0200 */
[C---:B------:R-:W-:Y:S02]  /*0390*/  IMAD R23, R3.reuse, UR4, R14 ;  /* 0x0000000403177c24 */ /* 0x040fe4000f8e020e */
[----:B------:R-:W-:-:S04]  /*03a0*/  IMAD R21, R3, UR4, R22 ;  /* 0x0000000403157c24 */ /* 0x000fc8000f8e0216 */
[----:B-1----:R-:W-:-:S06]  /*03b0*/  IMAD.WIDE R6, R21, 0x4, R6 ;  /* 0x0000000415067825 */ /* 0x002fcc00078e0206 */
[----:B------:R-:W3:Y:S01]  /*03c0*/  LDG.E R6, desc[UR8][R6.64] ;  /* 0x0000000806067981 */ /* 0x000ee2000c1e1900 */
[----:B--2---:R-:W-:-:S06]  /*03d0*/  IMAD.WIDE R4, R23, 0x4, R4 ;  /* 0x0000000417047825 */ /* 0x004fcc00078e0204 */
[----:B------:R-:W2:Y:S01]  /*03e0*/  LDG.E R4, desc[UR8][R4.64] ;  /* 0x0000000804047981 */ /* 0x000ea2000c1e1900 */
[----:B------:R-:W0:Y:S01]  /*03f0*/  S2UR UR6, SR_CgaCtaId ;  /* 0x00000000000679c3 */ /* 0x000e220000008800 */
[----:B------:R-:W-:Y:S01]  /*0400*/  UMOV UR5, 0x400 ;  /* 0x0000040000057882 */ /* 0x000fe20000000000 */
[----:B------:R-:W-:Y:S01]  /*0410*/  IMAD.IADD R22, R11, 0x1, R0 ;  /* 0x000000010b167824 */ /* 0x000fe200078e0200 */
[----:B------:R-:W-:Y:S01]  /*0420*/  ISETP.GE.AND P1, PT, R3, 0x1, PT ;  /* 0x000000010300780c */ /* 0x000fe20003f26270 */
[----:B------:R-:W-:-:S03]  /*0430*/  UIADD3 UR4, UPT, UPT, UR4, 0x1, URZ ;  /* 0x0000000104047890 */ /* 0x000fc6000fffe0ff */
[----:B------:R-:W-:-:S03]  /*0440*/  LEA R23, R22, R15, 0x2 ;  /* 0x0000000f16177211 */ /* 0x000fc600078e10ff */
[----:B------:R-:W-:Y:S01]  /*0450*/  ISETP.NE.AND P0, PT, R8, UR4, PT ;  /* 0x0000000408007c0c */ /* 0x000fe2000bf05270 */
[----:B0-----:R-:W-:-:S06]  /*0460*/  ULEA UR5, UR6, UR5, 0x18 ;  /* 0x0000000506057291 */ /* 0x001fcc000f8ec0ff */
[----:B------:R-:W-:-:S05]  /*0470*/  LEA R21, R22, UR5, 0x2 ;  /* 0x0000000516157c11 */ /* 0x000fca000f8e10ff */
[----:B---3--:R0:W-:Y:S04]  /*0480*/  STS [R21], R6 ;  /* 0x0000000615007388 */ /* 0x0081e80000000800 */
[----:B--2---:R0:W-:Y:S01]  /*0490*/  STS [R23], R4 ;  /* 0x0000000417007388 */ /* 0x0041e20000000800 */
[----:B------:R-:W-:Y:S06]  /*04a0*/  BAR.SYNC.DEFER_BLOCKING 0x0 ;  /* 0x0000000000007b1d */ /* 0x000fec0000010000 */
[----:B------:R-:W-:Y:S05]  /*04b0*/  @!P1 BRA `(.L_x_1) ;  /* 0x0000000400749947 */ /* 0x000fea0003800000 */
[----:B------:R-:W-:Y:S01]  /*04c0*/  ISETP.GE.U32.AND P1, PT, R3, 0x8, PT ;  /* 0x000000080300780c */ /* 0x000fe20003f26070 */
[----:B0-----:R-:W-:-:S12]  /*04d0*/  IMAD.MOV.U32 R4, RZ, RZ, RZ ;  /* 0x000000ffff047224 */ /* 0x001fd800078e00ff */
[----:B------:R-:W-:Y:S05]  /*04e0*/  @!P1 BRA `(.L_x_2) ;  /* 0x0000000000a09947 */ /* 0x000fea0003800000 */
[----:B------:R-:W-:Y:S01]  /*04f0*/  MOV R4, R17 ;  /* 0x0000001100047202 */ /* 0x000fe20000000f00 */
[----:B------:R-:W-:Y:S01]  /*0500*/  IMAD.MOV.U32 R6, RZ, RZ, R16 ;  /* 0x000000ffff067224 */ /* 0x000fe200078e0010 */
[----:B------:R-:W-:-:S07]  /*0510*/  MOV R5, R13 ;  /* 0x0000000d00057202 */ /* 0x000fce0000000f00 */
.L_x_3:
[----:B------:R-:W-:Y:S01]  /*0520*/  LDS R7, [R4+-0x10] ;  /* 0xfffff00004077984 */ /* 0x000fe20000000800 */
[----:B------:R-:W-:Y:S01]  /*0530*/  IMAD R24, R3, 0x4, R6 ;  /* 0x0000000403187824 */ /* 0x000fe200078e0206 */
[----:B------:R-:W-:Y:S02]  /*0540*/  IADD3 R5, PT, PT, R5, 0x8, RZ ;  /* 0x0000000805057810 */ /* 0x000fe40007ffe0ff */
[----:B------:R0:W1:Y:S02]  /*0550*/  LDS R21, [R6] ;  /* 0x0000000006157984 */ /* 0x0000640000000800 */
[----:B------:R-:W-:Y:S02]  /*0560*/  LEA R28, R3, R24, 0x2 ;  /* 0x00000018031c7211 */ /* 0x000fe400078e10ff */
[----:B------:R-:W-:Y:S01]  /*0570*/  LDS R22, [R4+-0xc] ;  /* 0xfffff40004167984 */ /* 0x000fe20000000800 */
[----:B------:R-:W-:Y:S02]  /*0580*/  ISETP.NE.AND P1, PT, R5, RZ, PT ;  /* 0x000000ff0500720c */ /* 0x000fe40003f25270 */
[C---:B------:R-:W-:Y:S01]  /*0590*/  IMAD R25, R3.reuse, 0x4, R28 ;  /* 0x0000000403197824 */ /* 0x040fe200078e021c */
[----:B------:R-:W2:Y:S01]  /*05a0*/  LDS R23, [R24] ;  /* 0x0000000018177984 */ /* 0x000ea20000000800 */
[----:B0-----:R-:W-:-:S03]  /*05b0*/  LEA R6, R3, R6, 0x5 ;  /* 0x0000000603067211 */ /* 0x001fc600078e28ff */
[----:B------:R-:W-:Y:S01]  /*05c0*/  LEA R29, R3, R25, 0x2 ;  /* 0x00000019031d7211 */ /* 0x000fe200078e10ff */
[----:B------:R-:W-:Y:S01]  /*05d0*/  LDS R27, [R25] ;  /* 0x00000000191b7984 */ /* 0x000fe20000000800 */
[----:B-1----:R-:W-:-:S03]  /*05e0*/  FFMA R21, R7, R21, R18 ;  /* 0x0000001507157223 */ /* 0x002fc60000000012 */
[----:B------:R-:W-:Y:S04]  /*05f0*/  LDS R7, [R4+-0x8] ;  /* 0xfffff80004077984 */ /* 0x000fe80000000800 */
[----:B------:R-:W0:Y:S01]  /*0600*/  LDS R18, [R28] ;  /* 0x000000001c127984 */ /* 0x000e220000000800 */
[----:B--2---:R-:W-:-:S03]  /*0610*/  FFMA R26, R22, R23, R21 ;  /* 0x00000017161a7223 */ /* 0x004fc60000000015 */
[----:B------:R-:W1:Y:S04]  /*0620*/  LDS R23, [R4+-0x4] ;  /* 0xfffffc0004177984 */ /* 0x000e680000000800 */
[----:B------:R-:W-:Y:S04]  /*0630*/  LDS R21, [R4] ;  /* 0x0000000004157984 */ /* 0x000fe80000000800 */
[----:B------:R-:W2:Y:S01]  /*0640*/  LDS R22, [R29] ;  /* 0x000000001d167984 */ /* 0x000ea20000000800 */
[----:B0-----:R-:W-:Y:S01]  /*0650*/  FFMA R7, R7, R18, R26 ;  /* 0x0000001207077223 */ /* 0x001fe2000000001a */
[----:B------:R-:W-:-:S02]  /*0660*/  IMAD R26, R3, 0x4, R29 ;  /* 0x00000004031a7824 */ /* 0x000fc400078e021d */
[----:B------:R-:W-:Y:S01]  /*0670*/  LDS R18, [R4+0x4] ;  /* 0x0000040004127984 */ /* 0x000fe20000000800 */
[----:B-1----:R-:W-:Y:S02]  /*0680*/  FFMA R24, R23, R27, R7 ;  /* 0x0000001b17187223 */ /* 0x002fe40000000007 */
[C---:B------:R-:W-:Y:S01]  /*0690*/  LEA R28, R3.reuse, R26, 0x2 ;  /* 0x0000001a031c7211 */ /* 0x040fe200078e10ff */
[----:B------:R-:W0:Y:S04]  /*06a0*/  LDS R7, [R26] ;  /* 0x000000001a077984 */ /* 0x000e280000000800 */
[----:B------:R-:W-:Y:S02]  /*06b0*/  IMAD R23, R3, 0x4, R28 ;  /* 0x0000000403177824 */ /* 0x000fe400078e021c */
[----:B--2---:R-:W-:Y:S01]  /*06c0*/  FFMA R21, R21, R22, R24 ;  /* 0x0000001615157223 */ /* 0x004fe20000000018 */
[----:B------:R-:W-:Y:S04]  /*06d0*/  LDS R28, [R28] ;  /* 0x000000001c1c7984 */ /* 0x000fe80000000800 */
[----:B------:R-:W1:Y:S04]  /*06e0*/  LDS R22, [R4+0x8] ;  /* 0x0000080004167984 */ /* 0x000e680000000800 */
[----:B------:R-:W-:Y:S04]  /*06f0*/  LDS R23, [R23] ;  /* 0x0000000017177984 */ /* 0x000fe80000000800 */
[----:B------:R2:W3:Y:S02]  /*0700*/  LDS R24, [R4+0xc] ;  /* 0x00000c0004187984 */ /* 0x0004e40000000800 */
[----:B--2---:R-:W-:-:S02]  /*0710*/  VIADD R4, R4, 0x20 ;  /* 0x0000002004047836 */ /* 0x004fc40000000000 */
[----:B0-----:R-:W-:-:S04]  /*0720*/  FFMA R7, R18, R7, R21 ;  /* 0x0000000712077223 */ /* 0x001fc80000000015 */
[----:B-1----:R-:W-:-:S04]  /*0730*/  FFMA R7, R22, R28, R7 ;  /* 0x0000001c16077223 */ /* 0x002fc80000000007 */
[----:B---3--:R-:W-:Y:S01]  /*0740*/  FFMA R18, R24, R23, R7 ;  /* 0x0000001718127223 */ /* 0x008fe20000000007 */
[----:B------:R-:W-:Y:S06]  /*0750*/  @P1 BRA `(.L_x_3) ;  /* 0xfffffffc00701947 */ /* 0x000fec000383ffff */
[----:B------:R-:W-:-:S07]  /*0760*/  MOV R4, R12 ;  /* 0x0000000c00047202 */ /* 0x000fce0000000f00 */
.L_x_2:
[----:B------:R-:W-:-:S13]  /*0770*/  ISETP.NE.AND P1, PT, R19, RZ, PT ;  /* 0x000000ff1300720c */ /* 0x000fda0003f25270 */
[----:B------:R-:W-:Y:S05]  /*0780*/  @!P1 BRA `(.L_x_1) ;  /* 0x0000000000c09947 */ /* 0x000fea0003800000 */
[----:B------:R-:W-:Y:S02]  /*0790*/  IADD3 R5, PT, PT, R19, -0x1, RZ ;  /* 0xffffffff13057810 */ /* 0x000fe40007ffe0ff */
[----:B------:R-:W-:Y:S02]  /*07a0*/  ISETP.NE.AND P2, PT, R20, RZ, PT ;  /* 0x000000ff1400720c */ /* 0x000fe40003f45270 */
[----:B------:R-:W-:-:S13]  /*07b0*/  ISETP.GE.U32.AND P1, PT, R5, 0x3, PT ;  /* 0x000000030500780c */ /* 0x000fda0003f26070 */
[----:B------:R-:W-:Y:S05]  /*07c0*/  @!P1 BRA `(.L_x_4) ;  /* 0x0000000000509947 */ /* 0x000fea0003800000 */
[C---:B------:R-:W-:Y:S02]  /*07d0*/  IMAD R6, R4.reuse, R3, R0 ;  /* 0x0000000304067224 */ /* 0x040fe400078e0200 */
[----:B------:R-:W-:Y:S01]  /*07e0*/  IMAD.IADD R5, R11, 0x1, R4 ;  /* 0x000000010b057824 */ /* 0x000fe200078e0204 */
[----:B------:R-:W-:Y:S02]  /*07f0*/  IADD3 R4, PT, PT, R4, 0x4, RZ ;  /* 0x0000000404047810 */ /* 0x000fe40007ffe0ff */
[----:B------:R-:W-:Y:S02]  /*0800*/  LEA R22, R6, R15, 0x2 ;  /* 0x0000000f06167211 */ /* 0x000fe400078e10ff */
[----:B------:R-:W-:Y:S02]  /*0810*/  LEA R7, R5, UR5, 0x2 ;  /* 0x0000000505077c11 */ /* 0x000fe4000f8e10ff */
[C---:B------:R-:W-:Y:S02]  /*0820*/  LEA R24, R3.reuse, R22, 0x2 ;  /* 0x0000001603187211 */ /* 0x040fe400078e10ff */
[----:B------:R-:W-:Y:S03]  /*0830*/  LDS R22, [R22] ;  /* 0x0000000016167984 */ /* 0x000fe60000000800 */
[C---:B------:R-:W-:Y:S01]  /*0840*/  IMAD R26, R3.reuse, 0x4, R24 ;  /* 0x00000004031a7824 */ /* 0x040fe200078e0218 */
[----:B------:R-:W0:Y:S04]  /*0850*/  LDS R21, [R7] ;  /* 0x0000000007157984 */ /* 0x000e280000000800 */
[----:B------:R-:W-:Y:S01]  /*0860*/  LDS R6, [R7+0x4] ;  /* 0x0000040007067984 */ /* 0x000fe20000000800 */
[----:B------:R-:W-:-:S03]  /*0870*/  LEA R25, R3, R26, 0x2 ;  /* 0x0000001a03197211 */ /* 0x000fc600078e10ff */
[----:B------:R-:W1:Y:S04]  /*0880*/  LDS R24, [R24] ;  /* 0x0000000018187984 */ /* 0x000e680000000800 */
[----:B------:R-:W-:Y:S04]  /*0890*/  LDS R5, [R26] ;  /* 0x000000001a057984 */ /* 0x000fe80000000800 */
[----:B------:R-:W2:Y:S04]  /*08a0*/  LDS R23, [R7+0x8] ;  /* 0x0000080007177984 */ /* 0x000ea80000000800 */
[----:B------:R-:W-:Y:S04]  /*08b0*/  LDS R28, [R7+0xc] ;  /* 0x00000c00071c7984 */ /* 0x000fe80000000800 */
[----:B------:R-:W3:Y:S01]  /*08c0*/  LDS R25, [R25] ;  /* 0x0000000019197984 */ /* 0x000ee20000000800 */
[----:B0-----:R-:W-:-:S04]  /*08d0*/  FFMA R21, R21, R22, R18 ;  /* 0x0000001615157223 */ /* 0x001fc80000000012 */
[----:B-1----:R-:W-:-:S04]  /*08e0*/  FFMA R6, R6, R24, R21 ;  /* 0x0000001806067223 */ /* 0x002fc80000000015 */
[----:B--2---:R-:W-:-:S04]  /*08f0*/  FFMA R5, R23, R5, R6 ;  /* 0x0000000517057223 */ /* 0x004fc80000000006 */
[----:B---3--:R-:W-:-:S07]  /*0900*/  FFMA R18, R28, R25, R5 ;  /* 0x000000191c127223 */ /* 0x008fce0000000005 */
.L_x_4:
[----:B------:R-:W-:Y:S05]  /*0910*/  @!P2 BRA `(.L_x_1) ;  /* 0x00000000005ca947 */ /* 0x000fea0003800000 */
[----:B------:R-:W-:Y:S02]  /*0920*/  ISETP.NE.AND P1, PT, R20, 0x1, PT ;  /* 0x000000011400780c */ /* 0x000fe40003f25270 */
[----:B------:R-:W-:-:S11]  /*0930*/  LOP3.LUT P2, RZ, R3, 0x1, RZ, 0xc0, !PT ;  /* 0x0000000103ff7812 */ /* 0x000fd6000784c0ff */
[----:B------:R-:W-:Y:S05]  /*0940*/  @!P1 BRA `(.L_x_5) ;  /* 0x0000000000309947 */ /* 0x000fea0003800000 */
[C---:B------:R-:W-:Y:S02]  /*0950*/  IMAD R6, R4.reuse, R3, R0 ;  /* 0x0000000304067224 */ /* 0x040fe400078e0200 */
[----:B------:R-:W-:Y:S02]  /*0960*/  IMAD.IADD R5, R11, 0x1, R4 ;  /* 0x000000010b057824 */ /* 0x000fe400078e0204 */
[----:B------:R-:W-:Y:S01]  /*0970*/  VIADD R4, R4, 0x2 ;  /* 0x0000000204047836 */ /* 0x000fe20000000000 */
[----:B------:R-:W-:Y:S02]  /*0980*/  LEA R6, R6, R15, 0x2 ;  /* 0x0000000f06067211 */ /* 0x000fe400078e10ff */
[----:B------:R-:W-:Y:S02]  /*0990*/  LEA R5, R5, UR5, 0x2 ;  /* 0x0000000505057c11 */ /* 0x000fe4000f8e10ff */
[----:B------:R-:W-:Y:S01]  /*09a0*/  LEA R23, R3, R6, 0x2 ;  /* 0x0000000603177211 */ /* 0x000fe200078e10ff */
[----:B------:R-:W-:Y:S04]  /*09b0*/  LDS R21, [R6] ;  /* 0x0000000006157984 */ /* 0x000fe80000000800 */
[----:B------:R-:W0:Y:S04]  /*09c0*/  LDS R7, [R5] ;  /* 0x0000000005077984 */ /* 0x000e280000000800 */
[----:B------:R-:W-:Y:S04]  /*09d0*/  LDS R22, [R5+0x4] ;  /* 0x0000040005167984 */ /* 0x000fe80000000800 */
[----:B------:R-:W1:Y:S01]  /*09e0*/  LDS R23, [R23] ;  /* 0x0000000017177984 */ /* 0x000e620000000800 */
[----:B0-----:R-:W-:-:S04]  /*09f0*/  FFMA R7, R7, R21, R18 ;  /* 0x0000001507077223 */ /* 0x001fc80000000012 */
[----:B-1----:R-:W-:-:S07]  /*0a00*/  FFMA R18, R22, R23, R7 ;  /* 0x0000001716127223 */ /* 0x002fce0000000007 */
.L_x_5:
[----:B------:R-:W-:Y:S05]  /*0a10*/  @!P2 BRA `(.L_x_1) ;  /* 0x00000000001ca947 */ /* 0x000fea0003800000 */
[----:B------:R-:W-:Y:S01]  /*0a20*/  IMAD R6, R4, R3, R0 ;  /* 0x0000000304067224 */ /* 0x000fe200078e0200 */
[----:B------:R-:W-:-:S04]  /*0a30*/  IADD3 R3, PT, PT, R11, R4, RZ ;  /* 0x000000040b037210 */ /* 0x000fc80007ffe0ff */
[----:B------:R-:W-:Y:S02]  /*0a40*/  LEA R3, R3, UR5, 0x2 ;  /* 0x0000000503037c11 */ /* 0x000fe4000f8e10ff */
[----:B------:R-:W-:-:S04]  /*0a50*/  LEA R6, R6, R15, 0x2 ;  /* 0x0000000f06067211 */ /* 0x000fc800078e10ff */
[----:B------:R-:W-:Y:S04]  /*0a60*/  LDS R3, [R3] ;  /* 0x0000000003037984 */ /* 0x000fe80000000800 */
[----:B------:R-:W0:Y:S02]  /*0a70*/  LDS R6, [R6] ;  /* 0x0000000006067984 */ /* 0x000e240000000800 */
[----:B0-----:R-:W-:-:S07]  /*0a80*/  FFMA R18, R3, R6, R18 ;  /* 0x0000000603127223 */ /* 0x001fce0000000012 */
.L_x_1:
[----:B------:R-:W-:Y:S06]  /*0a90*/  BAR.SYNC.DEFER_BLOCKING 0x0 ;  /* 0x0000000000007b1d */ /* 0x000fec0000010000 */
[----:B------:R-:W-:Y:S05]  /*0aa0*/  @P0 BRA `(.L_x_6) ;  /* 0xfffffff800280947 */ /* 0x000fea000383ffff */
.L_x_0:
[----:B0-----:R-:W0:Y:S01]  /*0ab0*/  LDC.64 R4, c[0x0][0x390] ;  /* 0x0000e400ff047b82 */ /* 0x001e220000000a00 */
[----:B------:R-:W-:-:S04]  /*0ac0*/  IMAD R3, R9, R2, R10 ;  /* 0x0000000209037224 */ /* 0x000fc800078e020a */
[----:B0-----:R-:W-:-:S05]  /*0ad0*/  IMAD.WIDE R2, R3, 0x4, R4 ;  /* 0x0000000403027825 */ /* 0x001fca00078e0204 */
[----:B------:R-:W-:Y:S01]  /*0ae0*/  STG.E desc[UR8][R2.64], R18 ;  /* 0x0000001202007986 */ /* 0x000fe2000c101908 */
[----:B------:R-:W-:Y:S05]  /*0af0*/  EXIT ;  /* 0x000000000000794d */ /* 0x000fea0003800000 */
.L_x_7:
[----:B------:R-:W-:-:S00]  /*0b00*/  BRA `(.L_x_7) ;  /* 0xfffffffc00fc7947 */ /* 0x000fc0000383ffff */
[----:B------:R-:W-:-:S00]  /*0b10*/  NOP ;  /* 0x0000000000007918 */ /* 0x000fc00000000000 */
        /* <DEDUP_REMOVED lines=14> */
.L_x_8:


//--------------------- .nv.shared._Z10multKernelPfS_S_ii --------------------------
	.section	.nv.shared._Z10multKernelPfS_S_ii,"aw",@nobits
	.sectionflags	@""
	.align	16
	.zero		1024


//--------------------- .nv.shared.reserved.0     --------------------------
	.section	.nv.shared.reserved.0,"aw",@nobits
	.weak		__nv_reservedSMEM_offset_0_alias
	.size		__nv_reservedSMEM_offset_0_alias, 0, 64
	.other		__nv_reservedSMEM_offset_0_alias,@"STO_CUDA_RESERVED_SHARED STV_DEFAULT"
__nv_reservedSMEM_offset_0_alias:
	.zero		0
	.zero		64


//--------------------- .nv.constant0._Z10multKernelPfS_S_ii --------------------------
	.section	.nv.constant0._Z10multKernelPfS_S_ii,"a",@progbits
	.sectionflags	@""
	.align	4
.nv.constant0._Z10multKernelPfS_S_ii:
	.zero		928


//--------------------- SYMBOLS --------------------------

	.type		.nv.reservedSmem.offset0,@object
	.size		.nv.reservedSmem.offset0,0x4
	.type		.nv.reservedSmem.cap,@object
	.size		.nv.reservedSmem.cap,0x4
